//
// Generated by NVIDIA NVVM Compiler
//
// Compiler Build ID: CL-36424714
// Cuda compilation tools, release 13.0, V13.0.88
// Based on NVVM 20.0.0
//

.version 9.0
.target sm_100
.address_size 64

	// .globl	_Z9transposePcS_ii

.visible .entry _Z9transposePcS_ii(
	.param .u64 .ptr .align 1 _Z9transposePcS_ii_param_0,
	.param .u64 .ptr .align 1 _Z9transposePcS_ii_param_1,
	.param .u32 _Z9transposePcS_ii_param_2,
	.param .u32 _Z9transposePcS_ii_param_3
)
{
	.reg .pred 	%p<2>;
	.reg .b16 	%rs<2>;
	.reg .b32 	%r<12>;
	.reg .b64 	%rd<9>;

	ld.param.u64 	%rd1, [_Z9transposePcS_ii_param_0];
	ld.param.u64 	%rd2, [_Z9transposePcS_ii_param_1];
	ld.param.u32 	%r2, [_Z9transposePcS_ii_param_2];
	ld.param.u32 	%r3, [_Z9transposePcS_ii_param_3];
	mov.u32 	%r4, %ntid.x;
	mov.u32 	%r5, %ctaid.x;
	mov.u32 	%r6, %tid.x;
	mad.lo.s32 	%r1, %r4, %r5, %r6;
	mul.lo.s32 	%r7, %r3, %r2;
	setp.ge.s32 	%p1, %r1, %r7;
	@%p1 bra 	$L__BB0_2;
	cvta.to.global.u64 	%rd3, %rd1;
	cvta.to.global.u64 	%rd4, %rd2;
	div.s32 	%r8, %r1, %r2;
	mul.lo.s32 	%r9, %r8, %r2;
	sub.s32 	%r10, %r1, %r9;
	mad.lo.s32 	%r11, %r10, %r3, %r8;
	cvt.s64.s32 	%rd5, %r11;
	add.s64 	%rd6, %rd3, %rd5;
	ld.global.u8 	%rs1, [%rd6];
	cvt.s64.s32 	%rd7, %r1;
	add.s64 	%rd8, %rd4, %rd7;
	st.global.u8 	[%rd8], %rs1;
$L__BB0_2:
	ret;

}


// ===== COMPILED SASS (sm_100) =====

	.target	sm_100

	.elftype	@"ET_EXEC"


//--------------------- .note.nv.tkinfo           --------------------------
	.section	.note.nv.tkinfo,"",@"SHT_NOTE"
	.sectionflags	@"SHF_NOTE_NV_TKINFO"
	.tkinfo
        /*0018*/ 	.word	0x00000002
        /*0030*/ 	.string	""
        /*0030*/ 	.string	"ptxas"
        /*0030*/ 	.string	"Cuda compilation tools, release 13.0, V13.0.88"
        /*0030*/ 	.string	"Build cuda_13.0.r13.0/compiler.36424714_0"
        /*0030*/ 	.string	"-arch sm_100 -m 64 "



//--------------------- .note.nv.cuinfo           --------------------------
	.section	.note.nv.cuinfo,"",@"SHT_NOTE"
	.sectionflags	@"SHF_NOTE_NV_CUINFO"
        /*0018*/ 	.short	0x0002
        /*001a*/ 	.short	0x0064
        /*001c*/ 	.short	0x0082
	.zero		2


//--------------------- .nv.info                  --------------------------
	.section	.nv.info,"",@"SHT_CUDA_INFO"
	.align	4


	//----- nvinfo : EIATTR_REGCOUNT
	.align		4
        /*0000*/ 	.byte	0x04, 0x2f
        /*0002*/ 	.short	(.L_1 - .L_0)
	.align		4
.L_0:
        /*0004*/ 	.word	index@(_Z9transposePcS_ii)
        /*0008*/ 	.word	0x0000000e


	//----- nvinfo : EIATTR_FRAME_SIZE
	.align		4
.L_1:
        /*000c*/ 	.byte	0x04, 0x11
        /*000e*/ 	.short	(.L_3 - .L_2)
	.align		4
.L_2:
        /*0010*/ 	.word	index@(_Z9transposePcS_ii)
        /*0014*/ 	.word	0x00000000


	//----- nvinfo : EIATTR_MIN_STACK_SIZE
	.align		4
.L_3:
        /*0018*/ 	.byte	0x04, 0x12
        /*001a*/ 	.short	(.L_5 - .L_4)
	.align		4
.L_4:
        /*001c*/ 	.word	index@(_Z9transposePcS_ii)
        /*0020*/ 	.word	0x00000000
.L_5:


//--------------------- .nv.compat                --------------------------
	.section	.nv.compat,"",@"SHT_CUDA_COMPAT_INFO"
	.align	4
        /*0000*/ 	.byte	0x02, 0x09, 0x00, 0x00, 0x02, 0x02, 0x01, 0x00, 0x02, 0x05, 0x05, 0x00, 0x03, 0x07, 0x01, 0x01
        /*0010*/ 	.byte	0x02, 0x03, 0x00, 0x00, 0x02, 0x06, 0x01, 0x00, 0x04, 0x0b, 0x08, 0x00, 0x09, 0x00, 0x00, 0x00
        /*0020*/ 	.byte	0x00, 0x00, 0x00, 0x00


//--------------------- .nv.info._Z9transposePcS_ii --------------------------
	.section	.nv.info._Z9transposePcS_ii,"",@"SHT_CUDA_INFO"
	.sectionflags	@""
	.align	4


	//----- nvinfo : EIATTR_CUDA_API_VERSION
	.align		4
        /*0000*/ 	.byte	0x04, 0x37
        /*0002*/ 	.short	(.L_7 - .L_6)
.L_6:
        /*0004*/ 	.word	0x00000082


	//----- nvinfo : EIATTR_KPARAM_INFO
	.align		4
.L_7:
        /*0008*/ 	.byte	0x04, 0x17
        /*000a*/ 	.short	(.L_9 - .L_8)
.L_8:
        /*000c*/ 	.word	0x00000000
        /*0010*/ 	.short	0x0003
        /*0012*/ 	.short	0x0014
        /*0014*/ 	.byte	0x00, 0xf0, 0x11, 0x00


	//----- nvinfo : EIATTR_KPARAM_INFO
	.align		4
.L_9:
        /*0018*/ 	.byte	0x04, 0x17
        /*001a*/ 	.short	(.L_11 - .L_10)
.L_10:
        /*001c*/ 	.word	0x00000000
        /*0020*/ 	.short	0x0002
        /*0022*/ 	.short	0x0010
        /*0024*/ 	.byte	0x00, 0xf0, 0x11, 0x00


	//----- nvinfo : EIATTR_KPARAM_INFO
	.align		4
.L_11:
        /*0028*/ 	.byte	0x04, 0x17
        /*002a*/ 	.short	(.L_13 - .L_12)
.L_12:
        /*002c*/ 	.word	0x00000000
        /*0030*/ 	.short	0x0001
        /*0032*/ 	.short	0x0008
        /*0034*/ 	.byte	0x00, 0xf5, 0x21, 0x00


	//----- nvinfo : EIATTR_KPARAM_INFO
	.align		4
.L_13:
        /*0038*/ 	.byte	0x04, 0x17
        /*003a*/ 	.short	(.L_15 - .L_14)
.L_14:
        /*003c*/ 	.word	0x00000000
        /*0040*/ 	.short	0x0000
        /*0042*/ 	.short	0x0000
        /*0044*/ 	.byte	0x00, 0xf5, 0x21, 0x00


	//----- nvinfo : EIATTR_SPARSE_MMA_MASK
	.align		4
.L_15:
        /*0048*/ 	.byte	0x03, 0x50
        /*004a*/ 	.short	0x0000


	//----- nvinfo : EIATTR_MAXREG_COUNT
	.align		4
        /*004c*/ 	.byte	0x03, 0x1b
        /*004e*/ 	.short	0x00ff


	//----- nvinfo : EIATTR_MERCURY_ISA_VERSION
	.align		4
        /*0050*/ 	.byte	0x03, 0x5f
        /*0052*/ 	.short	0x0101


	//----- nvinfo : EIATTR_VRC_CTA_INIT_COUNT
	.align		4
        /*0054*/ 	.byte	0x02, 0x4a
	.zero		1
	.zero		1


	//----- nvinfo : EIATTR_EXIT_INSTR_OFFSETS
	.align		4
        /*0058*/ 	.byte	0x04, 0x1c
        /*005a*/ 	.short	(.L_17 - .L_16)


	//   ....[0]....
.L_16:
        /*005c*/ 	.word	0x00000080


	//   ....[1]....
        /*0060*/ 	.word	0x000002b0


	//----- nvinfo : EIATTR_CBANK_PARAM_SIZE
	.align		4
.L_17:
        /*0064*/ 	.byte	0x03, 0x19
        /*0066*/ 	.short	0x0018


	//----- nvinfo : EIATTR_PARAM_CBANK
	.align		4
        /*0068*/ 	.byte	0x04, 0x0a
        /*006a*/ 	.short	(.L_19 - .L_18)
	.align		4
.L_18:
        /*006c*/ 	.word	index@(.nv.constant0._Z9transposePcS_ii)
        /*0070*/ 	.short	0x0380
        /*0072*/ 	.short	0x0018


	//----- nvinfo : EIATTR_SW_WAR
	.align		4
.L_19:
        /*0074*/ 	.byte	0x04, 0x36
        /*0076*/ 	.short	(.L_21 - .L_20)
.L_20:
        /*0078*/ 	.word	0x00000008
.L_21:


//--------------------- .nv.callgraph             --------------------------
	.section	.nv.callgraph,"",@"SHT_CUDA_CALLGRAPH"
	.align	4
	.sectionentsize	8
	.align		4
        /*0000*/ 	.word	0x00000000
	.align		4
        /*0004*/ 	.word	0xffffffff
	.align		4
        /*0008*/ 	.word	0x00000000
	.align		4
        /*000c*/ 	.word	0xfffffffe
	.align		4
        /*0010*/ 	.word	0x00000000
	.align		4
        /*0014*/ 	.word	0xfffffffd
	.align		4
        /*0018*/ 	.word	0x00000000
	.align		4
        /*001c*/ 	.word	0xfffffffc


//--------------------- .text._Z9transposePcS_ii  --------------------------
	.section	.text._Z9transposePcS_ii,"ax",@progbits
	.align	128
        .global         _Z9transposePcS_ii
        .type           _Z9transposePcS_ii,@function
        .size           _Z9transposePcS_ii,(.L_x_1 - _Z9transposePcS_ii)
        .other          _Z9transposePcS_ii,@"STO_CUDA_ENTRY STV_DEFAULT"
_Z9transposePcS_ii:
.text._Z9transposePcS_ii:
[----:B------:R-:W-:Y:S01]  /*0000*/  LDC R1, c[0x0][0x37c] ;  /* 0x0000df00ff017b82 */ /* 0x000fe20000000800 */
[----:B------:R-:W0:Y:S07]  /*0010*/  S2R R5, SR_CTAID.X ;  /* 0x0000000000057919 */ /* 0x000e2e0000002500 */
[----:B------:R-:W1:Y:S01]  /*0020*/  LDC.64 R2, c[0x0][0x390] ;  /* 0x0000e400ff027b82 */ /* 0x000e620000000a00 */
[----:B------:R-:W0:Y:S01]  /*0030*/  LDCU UR4, c[0x0][0x360] ;  /* 0x00006c00ff0477ac */ /* 0x000e220008000800 */
[----:B------:R-:W0:Y:S02]  /*0040*/  S2R R0, SR_TID.X ;  /* 0x0000000000007919 */ /* 0x000e240000002100 */
[----:B0-----:R-:W-:-:S02]  /*0050*/  IMAD R5, R5, UR4, R0 ;  /* 0x0000000405057c24 */ /* 0x001fc4000f8e0200 */
[----:B-1----:R-:W-:-:S05]  /*0060*/  IMAD R0, R3, R2, RZ ;  /* 0x0000000203007224 */ /* 0x002fca00078e02ff */
[----:B------:R-:W-:-:S13]  /*0070*/  ISETP.GE.AND P0, PT, R5, R0, PT ;  /* 0x000000000500720c */ /* 0x000fda0003f06270 */
[----:B------:R-:W-:Y:S05]  /*0080*/  @P0 EXIT ;  /* 0x000000000000094d */ /* 0x000fea0003800000 */
[----:B------:R-:W-:Y:S01]  /*0090*/  IABS R9, R2 ;  /* 0x0000000200097213 */ /* 0x000fe20000000000 */
[----:B------:R-:W0:Y:S03]  /*00a0*/  LDCU.128 UR8, c[0x0][0x380] ;  /* 0x00007000ff0877ac */ /* 0x000e260008000c00 */
[----:B------:R-:W1:Y:S01]  /*00b0*/  I2F.RP R0, R9 ;  /* 0x0000000900007306 */ /* 0x000e620000209400 */
[----:B------:R-:W2:Y:S07]  /*00c0*/  LDCU.64 UR4, c[0x0][0x358] ;  /* 0x00006b00ff0477ac */ /* 0x000eae0008000a00 */
[----:B-1----:R-:W1:Y:S02]  /*00d0*/  MUFU.RCP R0, R0 ;  /* 0x0000000000007308 */ /* 0x002e640000001000 */
[----:B-1----:R-:W-:-:S06]  /*00e0*/  VIADD R6, R0, 0xffffffe ;  /* 0x0ffffffe00067836 */ /* 0x002fcc0000000000 */
[----:B------:R1:W3:Y:S02]  /*00f0*/  F2I.FTZ.U32.TRUNC.NTZ R7, R6 ;  /* 0x0000000600077305 */ /* 0x0002e4000021f000 */
[----:B-1----:R-:W-:Y:S02]  /*0100*/  IMAD.MOV.U32 R6, RZ, RZ, RZ ;  /* 0x000000ffff067224 */ /* 0x002fe400078e00ff */
[----:B---3--:R-:W-:-:S04]  /*0110*/  IMAD.MOV R4, RZ, RZ, -R7 ;  /* 0x000000ffff047224 */ /* 0x008fc800078e0a07 */
[----:B------:R-:W-:Y:S01]  /*0120*/  IMAD R11, R4, R9, RZ ;  /* 0x00000009040b7224 */ /* 0x000fe200078e02ff */
[----:B------:R-:W-:-:S03]  /*0130*/  IABS R4, R5 ;  /* 0x0000000500047213 */ /* 0x000fc60000000000 */
[----:B------:R-:W-:-:S06]  /*0140*/  IMAD.HI.U32 R7, R7, R11, R6 ;  /* 0x0000000b07077227 */ /* 0x000fcc00078e0006 */
[----:B------:R-:W-:-:S05]  /*0150*/  IMAD.HI.U32 R7, R7, R4, RZ ;  /* 0x0000000407077227 */ /* 0x000fca00078e00ff */
[----:B------:R-:W-:-:S05]  /*0160*/  IADD3 R0, PT, PT, -R7, RZ, RZ ;  /* 0x000000ff07007210 */ /* 0x000fca0007ffe1ff */
[----:B------:R-:W-:-:S05]  /*0170*/  IMAD R0, R9, R0, R4 ;  /* 0x0000000009007224 */ /* 0x000fca00078e0204 */
[----:B------:R-:W-:-:S13]  /*0180*/  ISETP.GT.U32.AND P2, PT, R9, R0, PT ;  /* 0x000000000900720c */ /* 0x000fda0003f44070 */
[----:B------:R-:W-:Y:S02]  /*0190*/  @!P2 IMAD.IADD R0, R0, 0x1, -R9 ;  /* 0x000000010000a824 */ /* 0x000fe400078e0a09 */
[----:B------:R-:W-:Y:S01]  /*01a0*/  @!P2 VIADD R7, R7, 0x1 ;  /* 0x000000010707a836 */ /* 0x000fe20000000000 */
[----:B------:R-:W-:Y:S02]  /*01b0*/  ISETP.NE.AND P2, PT, R2, RZ, PT ;  /* 0x000000ff0200720c */ /* 0x000fe40003f45270 */
[----:B------:R-:W-:Y:S02]  /*01c0*/  ISETP.GE.U32.AND P0, PT, R0, R9, PT ;  /* 0x000000090000720c */ /* 0x000fe40003f06070 */
[----:B------:R-:W-:-:S04]  /*01d0*/  LOP3.LUT R0, R5, R2, RZ, 0x3c, !PT ;  /* 0x0000000205007212 */ /* 0x000fc800078e3cff */
[----:B------:R-:W-:-:S07]  /*01e0*/  ISETP.GE.AND P1, PT, R0, RZ, PT ;  /* 0x000000ff0000720c */ /* 0x000fce0003f26270 */
[----:B------:R-:W-:-:S06]  /*01f0*/  @P0 IADD3 R7, PT, PT, R7, 0x1, RZ ;  /* 0x0000000107070810 */ /* 0x000fcc0007ffe0ff */
[----:B------:R-:W-:Y:S01]  /*0200*/  @!P1 IMAD.MOV R7, RZ, RZ, -R7 ;  /* 0x000000ffff079224 */ /* 0x000fe200078e0a07 */
[----:B------:R-:W-:-:S04]  /*0210*/  @!P2 LOP3.LUT R7, RZ, R2, RZ, 0x33, !PT ;  /* 0x00000002ff07a212 */ /* 0x000fc800078e33ff */
[----:B------:R-:W-:-:S05]  /*0220*/  IADD3 R0, PT, PT, -R7, RZ, RZ ;  /* 0x000000ff07007210 */ /* 0x000fca0007ffe1ff */
[----:B------:R-:W-:-:S04]  /*0230*/  IMAD R2, R2, R0, R5 ;  /* 0x0000000002027224 */ /* 0x000fc800078e0205 */
[----:B------:R-:W-:-:S05]  /*0240*/  IMAD R3, R2, R3, R7 ;  /* 0x0000000302037224 */ /* 0x000fca00078e0207 */
[----:B0-----:R-:W-:-:S04]  /*0250*/  IADD3 R2, P0, PT, R3, UR8, RZ ;  /* 0x0000000803027c10 */ /* 0x001fc8000ff1e0ff */
[----:B------:R-:W-:-:S06]  /*0260*/  LEA.HI.X.SX32 R3, R3, UR9, 0x1, P0 ;  /* 0x0000000903037c11 */ /* 0x000fcc00080f0eff */
[----:B--2---:R-:W2:Y:S01]  /*0270*/  LDG.E.U8 R3, desc[UR4][R2.64] ;  /* 0x0000000402037981 */ /* 0x004ea2000c1e1100 */
[----:B------:R-:W-:-:S04]  /*0280*/  IADD3 R4, P0, PT, R5, UR10, RZ ;  /* 0x0000000a05047c10 */ /* 0x000fc8000ff1e0ff */
[----:B------:R-:W-:-:S05]  /*0290*/  LEA.HI.X.SX32 R5, R5, UR11, 0x1, P0 ;  /* 0x0000000b05057c11 */ /* 0x000fca00080f0eff */
[----:B--2---:R-:W-:Y:S01]  /*02a0*/  STG.E.U8 desc[UR4][R4.64], R3 ;  /* 0x0000000304007986 */ /* 0x004fe2000c101104 */
[----:B------:R-:W-:Y:S05]  /*02b0*/  EXIT ;  /* 0x000000000000794d */ /* 0x000fea0003800000 */
.L_x_0:
[----:B------:R-:W-:-:S00]  /*02c0*/  BRA `(.L_x_0) ;  /* 0xfffffffc00fc7947 */ /* 0x000fc0000383ffff */
[----:B------:R-:W-:-:S00]  /*02d0*/  NOP ;  /* 0x0000000000007918 */ /* 0x000fc00000000000 */
        /* <DEDUP_REMOVED lines=10> */
.L_x_1:


//--------------------- .nv.shared.reserved.0     --------------------------
	.section	.nv.shared.reserved.0,"aw",@nobits
	.weak		__nv_reservedSMEM_offset_0_alias
	.size		__nv_reservedSMEM_offset_0_alias, 0, 64
	.other		__nv_reservedSMEM_offset_0_alias,@"STO_CUDA_RESERVED_SHARED STV_DEFAULT"
__nv_reservedSMEM_offset_0_alias:
	.zero		0
	.zero		64


//--------------------- .nv.constant0._Z9transposePcS_ii --------------------------
	.section	.nv.constant0._Z9transposePcS_ii,"a",@progbits
	.sectionflags	@""
	.align	4
.nv.constant0._Z9transposePcS_ii:
	.zero		920


//--------------------- SYMBOLS --------------------------

	.type		.nv.reservedSmem.offset0,@object
	.size		.nv.reservedSmem.offset0,0x4
